	.headerflags	@"EF_CUDA_TEXMODE_UNIFIED EF_CUDA_64BIT_ADDRESS EF_CUDA_ACCELERATORS EF_CUDA_SM90 EF_CUDA_VIRTUAL_SM(EF_CUDA_SM90)"
	.elftype	@"ET_EXEC"


//--------------------- .nv.info                  --------------------------
	.section	.nv.info,"",@"SHT_CUDA_INFO"
	.align	4


	//----- nvinfo : EIATTR_REGCOUNT
	.align		4
        /*0000*/ 	.byte	0x04, 0x2f
        /*0002*/ 	.short	(.L_1 - .L_0)
	.align		4
.L_0:
        /*0004*/ 	.word	index@(triton_red_fused__unsafe_index_add_convolution_native_group_norm_26)
        /*0008*/ 	.word	0x00000020


	//----- nvinfo : EIATTR_MIN_STACK_SIZE
	.align		4
.L_1:
        /*000c*/ 	.byte	0x04, 0x12
        /*000e*/ 	.short	(.L_3 - .L_2)
	.align		4
.L_2:
        /*0010*/ 	.word	index@(triton_red_fused__unsafe_index_add_convolution_native_group_norm_26)
        /*0014*/ 	.word	0x00000000


	//----- nvinfo : EIATTR_FRAME_SIZE
	.align		4
.L_3:
        /*0018*/ 	.byte	0x04, 0x11
        /*001a*/ 	.short	(.L_5 - .L_4)
	.align		4
.L_4:
        /*001c*/ 	.word	index@(triton_red_fused__unsafe_index_add_convolution_native_group_norm_26)
        /*0020*/ 	.word	0x00000000


	//----- nvinfo : EIATTR_MIN_STACK_SIZE
	.align		4
.L_5:
        /*0024*/ 	.byte	0x04, 0x12
        /*0026*/ 	.short	(.L_7 - .L_6)
	.align		4
.L_6:
        /*0028*/ 	.word	index@(triton_red_fused__unsafe_index_add_convolution_native_group_norm_26)
        /*002c*/ 	.word	0x00000000
.L_7:


//--------------------- .nv.info.triton_red_fused__unsafe_index_add_convolution_native_group_norm_26 --------------------------
	.section	.nv.info.triton_red_fused__unsafe_index_add_convolution_native_group_norm_26,"",@"SHT_CUDA_INFO"
	.sectionflags	@""
	.align	4


	//----- nvinfo : EIATTR_CUDA_API_VERSION
	.align		4
        /*0000*/ 	.byte	0x04, 0x37
        /*0002*/ 	.short	(.L_9 - .L_8)
.L_8:
        /*0004*/ 	.word	0x0000007c


	//----- nvinfo : EIATTR_KPARAM_INFO
	.align		4
.L_9:
        /*0008*/ 	.byte	0x04, 0x17
        /*000a*/ 	.short	(.L_11 - .L_10)
.L_10:
        /*000c*/ 	.word	0x00000000
        /*0010*/ 	.short	0x0009
        /*0012*/ 	.short	0x0044
        /*0014*/ 	.byte	0x00, 0xf0, 0x11, 0x00


	//----- nvinfo : EIATTR_KPARAM_INFO
	.align		4
.L_11:
        /*0018*/ 	.byte	0x04, 0x17
        /*001a*/ 	.short	(.L_13 - .L_12)
.L_12:
        /*001c*/ 	.word	0x00000000
        /*0020*/ 	.short	0x0008
        /*0022*/ 	.short	0x0040
        /*0024*/ 	.byte	0x00, 0xf0, 0x11, 0x00


	//----- nvinfo : EIATTR_KPARAM_INFO
	.align		4
.L_13:
        /*0028*/ 	.byte	0x04, 0x17
        /*002a*/ 	.short	(.L_15 - .L_14)
.L_14:
        /*002c*/ 	.word	0x00000000
        /*0030*/ 	.short	0x0007
        /*0032*/ 	.short	0x0038
        /*0034*/ 	.byte	0x00, 0xf4, 0x21, 0x00


	//----- nvinfo : EIATTR_KPARAM_INFO
	.align		4
.L_15:
        /*0038*/ 	.byte	0x04, 0x17
        /*003a*/ 	.short	(.L_17 - .L_16)
.L_16:
        /*003c*/ 	.word	0x00000000
        /*0040*/ 	.short	0x0006
        /*0042*/ 	.short	0x0030
        /*0044*/ 	.byte	0x00, 0xf4, 0x21, 0x00


	//----- nvinfo : EIATTR_KPARAM_INFO
	.align		4
.L_17:
        /*0048*/ 	.byte	0x04, 0x17
        /*004a*/ 	.short	(.L_19 - .L_18)
.L_18:
        /*004c*/ 	.word	0x00000000
        /*0050*/ 	.short	0x0005
        /*0052*/ 	.short	0x0028
        /*0054*/ 	.byte	0x00, 0xf4, 0x21, 0x00


	//----- nvinfo : EIATTR_KPARAM_INFO
	.align		4
.L_19:
        /*0058*/ 	.byte	0x04, 0x17
        /*005a*/ 	.short	(.L_21 - .L_20)
.L_20:
        /*005c*/ 	.word	0x00000000
        /*0060*/ 	.short	0x0004
        /*0062*/ 	.short	0x0020
        /*0064*/ 	.byte	0x00, 0xf4, 0x21, 0x00


	//----- nvinfo : EIATTR_KPARAM_INFO
	.align		4
.L_21:
        /*0068*/ 	.byte	0x04, 0x17
        /*006a*/ 	.short	(.L_23 - .L_22)
.L_22:
        /*006c*/ 	.word	0x00000000
        /*0070*/ 	.short	0x0003
        /*0072*/ 	.short	0x0018
        /*0074*/ 	.byte	0x00, 0xf4, 0x21, 0x00


	//----- nvinfo : EIATTR_KPARAM_INFO
	.align		4
.L_23:
        /*0078*/ 	.byte	0x04, 0x17
        /*007a*/ 	.short	(.L_25 - .L_24)
.L_24:
        /*007c*/ 	.word	0x00000000
        /*0080*/ 	.short	0x0002
        /*0082*/ 	.short	0x0010
        /*0084*/ 	.byte	0x00, 0xf4, 0x21, 0x00


	//----- nvinfo : EIATTR_KPARAM_INFO
	.align		4
.L_25:
        /*0088*/ 	.byte	0x04, 0x17
        /*008a*/ 	.short	(.L_27 - .L_26)
.L_26:
        /*008c*/ 	.word	0x00000000
        /*0090*/ 	.short	0x0001
        /*0092*/ 	.short	0x0008
        /*0094*/ 	.byte	0x00, 0xf4, 0x21, 0x00


	//----- nvinfo : EIATTR_KPARAM_INFO
	.align		4
.L_27:
        /*0098*/ 	.byte	0x04, 0x17
        /*009a*/ 	.short	(.L_29 - .L_28)
.L_28:
        /*009c*/ 	.word	0x00000000
        /*00a0*/ 	.short	0x0000
        /*00a2*/ 	.short	0x0000
        /*00a4*/ 	.byte	0x00, 0xf4, 0x21, 0x00


	//----- nvinfo : EIATTR_SPARSE_MMA_MASK
	.align		4
.L_29:
        /*00a8*/ 	.byte	0x03, 0x50
        /*00aa*/ 	.short	0x0000


	//----- nvinfo : EIATTR_MAXREG_COUNT
	.align		4
        /*00ac*/ 	.byte	0x03, 0x1b
        /*00ae*/ 	.short	0x00ff


	//----- nvinfo : EIATTR_COOP_GROUP_MASK_REGIDS
	.align		4
        /*00b0*/ 	.byte	0x04, 0x29
        /*00b2*/ 	.short	(.L_31 - .L_30)


	//   ....[0]....
.L_30:
        /*00b4*/ 	.word	0xffffffff


	//   ....[1]....
        /*00b8*/ 	.word	0xffffffff


	//   ....[2]....
        /*00bc*/ 	.word	0xffffffff


	//   ....[3]....
        /*00c0*/ 	.word	0xffffffff


	//   ....[4]....
        /*00c4*/ 	.word	0xffffffff


	//   ....[5]....
        /*00c8*/ 	.word	0xffffffff


	//----- nvinfo : EIATTR_COOP_GROUP_INSTR_OFFSETS
	.align		4
.L_31:
        /*00cc*/ 	.byte	0x04, 0x28
        /*00ce*/ 	.short	(.L_33 - .L_32)


	//   ....[0]....
.L_32:
        /*00d0*/ 	.word	0x00000e20


	//   ....[1]....
        /*00d4*/ 	.word	0x00000e30


	//   ....[2]....
        /*00d8*/ 	.word	0x00000e40


	//   ....[3]....
        /*00dc*/ 	.word	0x00000e80


	//   ....[4]....
        /*00e0*/ 	.word	0x00000fe0


	//   ....[5]....
        /*00e4*/ 	.word	0x00000ff0


	//----- nvinfo : EIATTR_EXIT_INSTR_OFFSETS
	.align		4
.L_33:
        /*00e8*/ 	.byte	0x04, 0x1c
        /*00ea*/ 	.short	(.L_35 - .L_34)


	//   ....[0]....
.L_34:
        /*00ec*/ 	.word	0x000011b0


	//   ....[1]....
        /*00f0*/ 	.word	0x00001200


	//----- nvinfo : EIATTR_REQNTID
	.align		4
.L_35:
        /*00f4*/ 	.byte	0x04, 0x10
        /*00f6*/ 	.short	(.L_37 - .L_36)
.L_36:
        /*00f8*/ 	.word	0x00000100
        /*00fc*/ 	.word	0x00000001
        /*0100*/ 	.word	0x00000001


	//----- nvinfo : EIATTR_CBANK_PARAM_SIZE
	.align		4
.L_37:
        /*0104*/ 	.byte	0x03, 0x19
        /*0106*/ 	.short	0x0048


	//----- nvinfo : EIATTR_PARAM_CBANK
	.align		4
        /*0108*/ 	.byte	0x04, 0x0a
        /*010a*/ 	.short	(.L_39 - .L_38)
	.align		4
.L_38:
        /*010c*/ 	.word	index@(.nv.constant0.triton_red_fused__unsafe_index_add_convolution_native_group_norm_26)
        /*0110*/ 	.short	0x0210
        /*0112*/ 	.short	0x0048


	//----- nvinfo : EIATTR_SW_WAR
	.align		4
.L_39:
        /*0114*/ 	.byte	0x04, 0x36
        /*0116*/ 	.short	(.L_41 - .L_40)
.L_40:
        /*0118*/ 	.word	0x00000008
.L_41:


//--------------------- .nv.callgraph             --------------------------
	.section	.nv.callgraph,"",@"SHT_CUDA_CALLGRAPH"
	.align	4
	.sectionentsize	8
	.align		4
        /*0000*/ 	.word	0x00000000
	.align		4
        /*0004*/ 	.word	0xffffffff
	.align		4
        /*0008*/ 	.word	0x00000000
	.align		4
        /*000c*/ 	.word	0xfffffffe
	.align		4
        /*0010*/ 	.word	0x00000000
	.align		4
        /*0014*/ 	.word	0xfffffffd
	.align		4
        /*0018*/ 	.word	0x00000000
	.align		4
        /*001c*/ 	.word	0xfffffffc


//--------------------- .text.triton_red_fused__unsafe_index_add_convolution_native_group_norm_26 --------------------------
	.section	.text.triton_red_fused__unsafe_index_add_convolution_native_group_norm_26,"ax",@progbits
	.sectionflags	@"SHF_BARRIERS=1"
	.align	128
        .global         triton_red_fused__unsafe_index_add_convolution_native_group_norm_26
        .type           triton_red_fused__unsafe_index_add_convolution_native_group_norm_26,@function
        .size           triton_red_fused__unsafe_index_add_convolution_native_group_norm_26,(.L_x_2 - triton_red_fused__unsafe_index_add_convolution_native_group_norm_26)
        .other          triton_red_fused__unsafe_index_add_convolution_native_group_norm_26,@"STO_CUDA_ENTRY STV_DEFAULT"
triton_red_fused__unsafe_index_add_convolution_native_group_norm_26:
.text.triton_red_fused__unsafe_index_add_convolution_native_group_norm_26:
[----:B------:R-:W0:Y:S01]  /*0000*/  LDC R1, c[0x0][0x28] ;  /* 0x00000a00ff017b82 */ /* 0x000e220000000800 */
[----:B------:R-:W1:Y:S07]  /*0010*/  S2R R8, SR_TID.X ;  /* 0x0000000000087919 */ /* 0x000e6e0000002100 */
[----:B------:R-:W2:Y:S01]  /*0020*/  LDC.64 R2, c[0x0][0x210] ;  /* 0x00008400ff027b82 */ /* 0x000ea20000000a00 */
[----:B------:R-:W-:Y:S01]  /*0030*/  ULDC.64 UR6, c[0x0][0x208] ;  /* 0x0000820000067ab9 */ /* 0x000fe20000000a00 */
[----:B------:R-:W-:Y:S01]  /*0040*/  ULDC.64 UR8, c[0x0][0x218] ;  /* 0x0000860000087ab9 */ /* 0x000fe20000000a00 */
[----:B------:R-:W3:Y:S05]  /*0050*/  S2R R14, SR_CTAID.X ;  /* 0x00000000000e7919 */ /* 0x000eea0000002500 */
[----:B------:R-:W4:Y:S08]  /*0060*/  LDC.64 R4, c[0x0][0x210] ;  /* 0x00008400ff047b82 */ /* 0x000f300000000a00 */
[----:B------:R-:W5:Y:S08]  /*0070*/  LDC.64 R6, c[0x0][0x228] ;  /* 0x00008a00ff067b82 */ /* 0x000f700000000a00 */
[----:B------:R-:W2:Y:S01]  /*0080*/  S2UR UR5, SR_CgaCtaId ;  /* 0x00000000000579c3 */ /* 0x000ea20000008800 */
[----:B------:R-:W-:Y:S01]  /*0090*/  UMOV UR4, 0x400 ;  /* 0x0000040000047882 */ /* 0x000fe20000000000 */
[----:B------:R-:W-:Y:S01]  /*00a0*/  ULDC.64 UR10, c[0x0][0x218] ;  /* 0x00008600000a7ab9 */ /* 0x000fe20000000a00 */
[----:B-1----:R-:W-:Y:S01]  /*00b0*/  LOP3.LUT R9, R8, 0x40, RZ, 0xc0, !PT ;  /* 0x0000004008097812 */ /* 0x002fe200078ec0ff */
[----:B----4-:R-:W4:Y:S03]  /*00c0*/  LDG.E.EL.64 R4, desc[UR6][R4.64] ;  /* 0x0000000604047981 */ /* 0x010f26000c2e1b00 */
[----:B------:R-:W-:-:S04]  /*00d0*/  LOP3.LUT R0, R9, 0x80, R8, 0xf8, !PT ;  /* 0x0000008009007812 */ /* 0x000fc800078ef808 */
[----:B------:R-:W-:-:S05]  /*00e0*/  SHF.R.U32.HI R0, RZ, 0x6, R0 ;  /* 0x00000006ff007819 */ /* 0x000fca0000011600 */
[----:B--2---:R-:W-:-:S06]  /*00f0*/  IMAD.WIDE.U32 R2, R0, 0x8, R2 ;  /* 0x0000000800027825 */ /* 0x004fcc00078e0002 */
[----:B------:R-:W2:Y:S01]  /*0100*/  LDG.E.EL.64 R2, desc[UR6][R2.64] ;  /* 0x0000000602027981 */ /* 0x000ea2000c2e1b00 */
[----:B------:R-:W-:Y:S02]  /*0110*/  SHF.R.U32.HI R11, RZ, 0x2, R8 ;  /* 0x00000002ff0b7819 */ /* 0x000fe40000011608 */
[----:B------:R-:W-:Y:S02]  /*0120*/  LOP3.LUT R16, R8, 0x80, RZ, 0xc0, !PT ;  /* 0x0000008008107812 */ /* 0x000fe400078ec0ff */
[----:B------:R-:W-:Y:S02]  /*0130*/  SHF.R.U32.HI R12, RZ, 0x2, R9 ;  /* 0x00000002ff0c7819 */ /* 0x000fe40000011609 */
[----:B------:R-:W-:Y:S02]  /*0140*/  SGXT.U32 R11, R11, 0x4 ;  /* 0x000000040b0b781a */ /* 0x000fe40000000000 */
[----:B------:R-:W-:Y:S01]  /*0150*/  SHF.R.U32.HI R16, RZ, 0x2, R16 ;  /* 0x00000002ff107819 */ /* 0x000fe20000011610 */
[----:B---3--:R-:W-:-:S03]  /*0160*/  IMAD.SHL.U32 R17, R14, 0x40, RZ ;  /* 0x000000400e117824 */ /* 0x008fc600078e00ff */
[----:B------:R-:W-:-:S04]  /*0170*/  LOP3.LUT R18, R16, R11, R12, 0xfe, !PT ;  /* 0x0000000b10127212 */ /* 0x000fc800078efe0c */
[----:B------:R-:W-:Y:S02]  /*0180*/  LOP3.LUT R13, R17, R18, RZ, 0xfc, !PT ;  /* 0x00000012110d7212 */ /* 0x000fe400078efcff */
[----:B------:R-:W-:Y:S02]  /*0190*/  LOP3.LUT R10, R8, 0x3, RZ, 0xc0, !PT ;  /* 0x00000003080a7812 */ /* 0x000fe400078ec0ff */
[----:B------:R-:W-:-:S03]  /*01a0*/  ISETP.GE.AND P2, PT, R13, 0x100, PT ;  /* 0x000001000d00780c */ /* 0x000fc60003f46270 */
[----:B------:R-:W-:Y:S02]  /*01b0*/  IMAD R13, R13, 0x2000, R10 ;  /* 0x000020000d0d7824 */ /* 0x000fe400078e020a */
[----:B------:R-:W-:Y:S02]  /*01c0*/  IMAD.MOV.U32 R9, RZ, RZ, RZ ;  /* 0x000000ffff097224 */ /* 0x000fe400078e00ff */
[----:B-----5:R-:W-:-:S06]  /*01d0*/  IMAD.WIDE R6, R13, 0x4, R6 ;  /* 0x000000040d067825 */ /* 0x020fcc00078e0206 */
[----:B------:R1:W3:Y:S01]  /*01e0*/  @!P2 LDG.E.EF R9, desc[UR6][R6.64] ;  /* 0x000000060609a981 */ /* 0x0002e2000c0e1900 */
[----:B------:R-:W-:Y:S02]  /*01f0*/  SHF.R.S32.HI R19, RZ, 0x19, R14 ;  /* 0x00000019ff137819 */ /* 0x000fe4000001140e */
[----:B------:R-:W5:Y:S02]  /*0200*/  LDC.64 R14, c[0x0][0x220] ;  /* 0x00008800ff0e7b82 */ /* 0x000f640000000a00 */
[----:B------:R-:W-:Y:S01]  /*0210*/  SGXT R19, R19, 0x1 ;  /* 0x000000011313781a */ /* 0x000fe20000000200 */
[----:B0-----:R-:W-:Y:S01]  /*0220*/  UPRMT UR4, UR5, 0x654, UR4 ;  /* 0x0000065405047896 */ /* 0x001fe20008000004 */
[----:B-1----:R-:W-:Y:S01]  /*0230*/  IMAD.SHL.U32 R6, R8, 0x40, RZ ;  /* 0x0000004008067824 */ /* 0x002fe200078e00ff */
[----:B----4-:R-:W-:-:S04]  /*0240*/  SHF.R.U32.HI R22, RZ, 0x1c, R5 ;  /* 0x0000001cff167819 */ /* 0x010fc80000011605 */
[----:B------:R-:W-:Y:S02]  /*0250*/  LOP3.LUT R7, R22, 0x8, RZ, 0xc0, !PT ;  /* 0x0000000816077812 */ /* 0x000fe400078ec0ff */
[C---:B--2---:R-:W-:Y:S02]  /*0260*/  LEA R20, P0, R2.reuse, UR8, 0x2 ;  /* 0x0000000802147c11 */ /* 0x044fe4000f8010ff */
[--C-:B------:R-:W-:Y:S02]  /*0270*/  SHF.R.U32.HI R21, RZ, 0x1a, R3.reuse ;  /* 0x0000001aff157819 */ /* 0x100fe40000011603 */
[----:B------:R-:W-:Y:S01]  /*0280*/  LEA.HI.X R3, R2, UR9, R3, 0x2, P0 ;  /* 0x0000000902037c11 */ /* 0x000fe200080f1403 */
[----:B------:R-:W-:Y:S01]  /*0290*/  ULDC.64 UR8, c[0x0][0x228] ;  /* 0x00008a0000087ab9 */ /* 0x000fe20000000a00 */
[----:B------:R-:W-:-:S04]  /*02a0*/  LOP3.LUT R2, R17, 0x3f, R8, 0xf8, !PT ;  /* 0x0000003f11027812 */ /* 0x000fc800078ef808 */
[----:B------:R-:W-:Y:S02]  /*02b0*/  LEA.HI R19, R19, R2, RZ, 0x6 ;  /* 0x0000000213137211 */ /* 0x000fe400078f30ff */
[----:B------:R-:W-:Y:S02]  /*02c0*/  LOP3.LUT R21, R21, 0x20, RZ, 0xc0, !PT ;  /* 0x0000002015157812 */ /* 0x000fe400078ec0ff */
[----:B------:R-:W-:Y:S02]  /*02d0*/  IADD3 R4, P0, R4, R7, RZ ;  /* 0x0000000704047210 */ /* 0x000fe40007f1e0ff */
[----:B------:R-:W-:Y:S02]  /*02e0*/  LOP3.LUT R19, R19, 0x7fffffc0, RZ, 0xc0, !PT ;  /* 0x7fffffc013137812 */ /* 0x000fe400078ec0ff */
[----:B------:R-:W-:Y:S01]  /*02f0*/  IADD3 R21, P1, R21, R20, RZ ;  /* 0x0000001415157210 */ /* 0x000fe20007f3e0ff */
[----:B------:R-:W-:Y:S01]  /*0300*/  IMAD.X R20, RZ, RZ, R5, P0 ;  /* 0x000000ffff147224 */ /* 0x000fe200000e0605 */
[C---:B------:R-:W-:Y:S01]  /*0310*/  ISETP.GE.AND P0, PT, R2.reuse, 0x100, PT ;  /* 0x000001000200780c */ /* 0x040fe20003f06270 */
[----:B------:R-:W-:-:S02]  /*0320*/  IMAD.IADD R19, R2, 0x1, -R19 ;  /* 0x0000000102137824 */ /* 0x000fc400078e0a13 */
[----:B------:R-:W-:Y:S02]  /*0330*/  IMAD.X R23, RZ, RZ, R3, P1 ;  /* 0x000000ffff177224 */ /* 0x000fe400008e0603 */
[----:B------:R-:W-:Y:S01]  /*0340*/  IMAD.SHL.U32 R19, R19, 0x2, RZ ;  /* 0x0000000213137824 */ /* 0x000fe200078e00ff */
[----:B------:R-:W-:Y:S01]  /*0350*/  LEA R5, P1, R4, R21, 0x5 ;  /* 0x0000001504057211 */ /* 0x000fe200078228ff */
[----:B------:R-:W-:Y:S02]  /*0360*/  IMAD.MOV.U32 R21, RZ, RZ, RZ ;  /* 0x000000ffff157224 */ /* 0x000fe400078e00ff */
[----:B-----5:R-:W-:-:S05]  /*0370*/  IMAD.WIDE R14, R19, 0x4, R14 ;  /* 0x00000004130e7825 */ /* 0x020fca00078e020e */
[----:B------:R-:W2:Y:S01]  /*0380*/  @!P0 LDG.E.EL R21, desc[UR6][R14.64] ;  /* 0x000000060e158981 */ /* 0x000ea2000c2e1900 */
[----:B------:R-:W-:-:S04]  /*0390*/  LOP3.LUT R7, R6, 0xc0, RZ, 0xc0, !PT ;  /* 0x000000c006077812 */ /* 0x000fc800078ec0ff */
[----:B------:R-:W-:Y:S02]  /*03a0*/  LOP3.LUT R18, R18, R7, RZ, 0xfc, !PT ;  /* 0x0000000712127212 */ /* 0x000fe400078efcff */
[----:B------:R-:W-:Y:S02]  /*03b0*/  LEA.HI R3, R7, UR4, RZ, 0x1c ;  /* 0x0000000407037c11 */ /* 0x000fe4000f8fe0ff */
[----:B---3--:R-:W-:-:S03]  /*03c0*/  SEL R22, R9, RZ, !P2 ;  /* 0x000000ff09167207 */ /* 0x008fc60005000000 */
[----:B------:R-:W-:Y:S01]  /*03d0*/  IMAD R3, R18, 0x4, R3 ;  /* 0x0000000412037824 */ /* 0x000fe200078e0203 */
[----:B------:R-:W-:Y:S01]  /*03e0*/  BAR.SYNC.DEFER_BLOCKING 0x0 ;  /* 0x0000000000007b1d */ /* 0x000fe20000010000 */
[C---:B------:R-:W-:Y:S02]  /*03f0*/  LEA.HI.X R7, R4.reuse, R23, R20, 0x5, P1 ;  /* 0x0000001704077211 */ /* 0x040fe400008f2c14 */
[----:B------:R-:W-:-:S04]  /*0400*/  LEA R6, P1, R4, R5, 0x8 ;  /* 0x0000000504067211 */ /* 0x000fc800078240ff */
[----:B------:R-:W-:Y:S01]  /*0410*/  LEA.HI.X R7, R4, R7, R20, 0x8, P1 ;  /* 0x0000000704077211 */ /* 0x000fe200008f4414 */
[----:B------:R-:W-:Y:S01]  /*0420*/  IMAD.SHL.U32 R4, R2, 0x400, RZ ;  /* 0x0000040002047824 */ /* 0x000fe200078e00ff */
[----:B------:R0:W-:Y:S01]  /*0430*/  STS [R3], R22 ;  /* 0x0000001603007388 */ /* 0x0001e20000000800 */
[----:B------:R-:W-:Y:S02]  /*0440*/  IMAD.MOV.U32 R18, RZ, RZ, RZ ;  /* 0x000000ffff127224 */ /* 0x000fe400078e00ff */
[----:B------:R-:W-:Y:S01]  /*0450*/  IMAD.WIDE R6, R4, 0x4, R6 ;  /* 0x0000000404067825 */ /* 0x000fe200078e0206 */
[----:B------:R-:W-:Y:S06]  /*0460*/  BAR.SYNC.DEFER_BLOCKING 0x0 ;  /* 0x0000000000007b1d */ /* 0x000fec0000010000 */
[----:B------:R1:W3:Y:S01]  /*0470*/  @!P0 LDG.E.EL R18, desc[UR6][R6.64] ;  /* 0x0000000606128981 */ /* 0x0002e2000c2e1900 */
[----:B------:R-:W-:-:S04]  /*0480*/  SHF.R.U32.HI R5, RZ, 0x4, R8 ;  /* 0x00000004ff057819 */ /* 0x000fc80000011608 */
[----:B------:R-:W-:Y:S02]  /*0490*/  LOP3.LUT R5, R5, 0xc, RZ, 0xc0, !PT ;  /* 0x0000000c05057812 */ /* 0x000fe400078ec0ff */
[----:B------:R-:W-:-:S03]  /*04a0*/  LOP3.LUT R9, R8, 0xff, RZ, 0xc0, !PT ;  /* 0x000000ff08097812 */ /* 0x000fc600078ec0ff */
[----:B------:R-:W-:-:S04]  /*04b0*/  VIADD R20, R5, UR4 ;  /* 0x0000000405147c36 */ /* 0x000fc80008000000 */
[----:B------:R-:W-:-:S05]  /*04c0*/  IMAD R5, R9, 0x4, R20 ;  /* 0x0000000409057824 */ /* 0x000fca00078e0214 */
[----:B------:R-:W4:Y:S01]  /*04d0*/  LDS R23, [R5] ;  /* 0x0000000005177984 */ /* 0x000f220000000800 */
[----:B------:R-:W-:-:S05]  /*04e0*/  IMAD.SHL.U32 R19, R8, 0x4, RZ ;  /* 0x0000000408137824 */ /* 0x000fca00078e00ff */
[----:B------:R-:W-:Y:S02]  /*04f0*/  LOP3.LUT R20, R19, 0xfc, RZ, 0xc0, !PT ;  /* 0x000000fc13147812 */ /* 0x000fe400078ec0ff */
[----:B-1----:R-:W-:-:S03]  /*0500*/  LOP3.LUT R6, R0, 0xfc, R19, 0xf8, !PT ;  /* 0x000000fc00067812 */ /* 0x002fc600078ef813 */
[----:B------:R-:W-:-:S04]  /*0510*/  VIADD R7, R20, UR4 ;  /* 0x0000000414077c36 */ /* 0x000fc80008000000 */
[----:B------:R-:W-:Y:S01]  /*0520*/  IMAD R6, R6, 0x4, R7 ;  /* 0x0000000406067824 */ /* 0x000fe200078e0207 */
[----:B------:R-:W-:-:S05]  /*0530*/  LOP3.LUT R8, R8, 0xfc, RZ, 0xc0, !PT ;  /* 0x000000fc08087812 */ /* 0x000fca00078ec0ff */
[----:B------:R-:W-:Y:S01]  /*0540*/  VIADD R8, R8, UR4 ;  /* 0x0000000408087c36 */ /* 0x000fe20008000000 */
[----:B------:R-:W-:Y:S01]  /*0550*/  IADD3 R12, R12, R17, R16 ;  /* 0x000000110c0c7210 */ /* 0x000fe20007ffe010 */
[----:B------:R-:W-:Y:S02]  /*0560*/  ULDC.64 UR4, c[0x0][0x230] ;  /* 0x00008c0000047ab9 */ /* 0x000fe40000000a00 */
[----:B------:R-:W-:Y:S01]  /*0570*/  IMAD R7, R9, 0x4, R8 ;  /* 0x0000000409077824 */ /* 0x000fe200078e0208 */
[----:B------:R-:W-:Y:S08]  /*0580*/  BAR.SYNC.DEFER_BLOCKING 0x0 ;  /* 0x0000000000007b1d */ /* 0x000ff00000010000 */
[----:B------:R-:W1:Y:S01]  /*0590*/  LDC.64 R8, c[0x0][0x230] ;  /* 0x00008c00ff087b82 */ /* 0x000e620000000a00 */
[----:B------:R-:W-:-:S05]  /*05a0*/  LOP3.LUT R11, R12, R11, RZ, 0xfc, !PT ;  /* 0x0000000b0c0b7212 */ /* 0x000fca00078efcff */
[----:B------:R-:W-:-:S04]  /*05b0*/  IMAD R11, R11, 0x2000, R10 ;  /* 0x000020000b0b7824 */ /* 0x000fc800078e020a */
[----:B------:R-:W-:-:S04]  /*05c0*/  IMAD.WIDE R10, R11, 0x4, RZ ;  /* 0x000000040b0a7825 */ /* 0x000fc800078e02ff */
[----:B-1----:R-:W-:Y:S01]  /*05d0*/  IMAD.WIDE R16, R13, 0x4, R8 ;  /* 0x000000040d107825 */ /* 0x002fe200078e0208 */
[----:B------:R-:W-:-:S03]  /*05e0*/  LOP3.LUT R8, R10, 0x10, RZ, 0xfc, !PT ;  /* 0x000000100a087812 */ /* 0x000fc600078efcff */
[----:B------:R-:W-:Y:S01]  /*05f0*/  IMAD.SHL.U32 R9, R2, 0x400, RZ ;  /* 0x0000040002097824 */ /* 0x000fe200078e00ff */
[----:B------:R-:W-:Y:S02]  /*0600*/  IADD3 R12, P1, R8, UR4, RZ ;  /* 0x00000004080c7c10 */ /* 0x000fe4000ff3e0ff */
[----:B------:R-:W-:Y:S02]  /*0610*/  IADD3 R8, P3, R8, UR8, RZ ;  /* 0x0000000808087c10 */ /* 0x000fe4000ff7e0ff */
[----:B------:R-:W-:Y:S01]  /*0620*/  SHF.R.S32.HI R25, RZ, 0x1f, R9 ;  /* 0x0000001fff197819 */ /* 0x000fe20000011409 */
[----:B------:R-:W-:Y:S02]  /*0630*/  IMAD.MOV.U32 R13, RZ, RZ, RZ ;  /* 0x000000ffff0d7224 */ /* 0x000fe400078e00ff */
[----:B------:R-:W-:Y:S01]  /*0640*/  IMAD.MOV.U32 R9, RZ, RZ, 0x4 ;  /* 0x00000004ff097424 */ /* 0x000fe200078e00ff */
[----:B0-----:R-:W-:Y:S01]  /*0650*/  SHF.L.U64.HI R22, R4, 0x2, R25 ;  /* 0x0000000204167819 */ /* 0x001fe20000010219 */
[----:B------:R-:W-:Y:S01]  /*0660*/  IMAD.MOV.U32 R20, RZ, RZ, RZ ;  /* 0x000000ffff147224 */ /* 0x000fe200078e00ff */
[----:B--2---:R-:W-:-:S02]  /*0670*/  SEL R21, R21, RZ, !P0 ;  /* 0x000000ff15157207 */ /* 0x004fc40004000000 */
[----:B---3--:R-:W-:-:S05]  /*0680*/  SEL R18, R18, RZ, !P0 ;  /* 0x000000ff12127207 */ /* 0x008fca0004000000 */
[----:B------:R-:W-:-:S04]  /*0690*/  FADD R18, R21, R18 ;  /* 0x0000001215127221 */ /* 0x000fc80000000000 */
[----:B----4-:R-:W-:-:S05]  /*06a0*/  FADD R21, R23, R18 ;  /* 0x0000001217157221 */ /* 0x010fca0000000000 */
[----:B------:R0:W-:Y:S01]  /*06b0*/  STS [R6], R21 ;  /* 0x0000001506007388 */ /* 0x0001e20000000800 */
[----:B------:R-:W-:Y:S06]  /*06c0*/  BAR.SYNC.DEFER_BLOCKING 0x0 ;  /* 0x0000000000007b1d */ /* 0x000fec0000010000 */
[----:B------:R-:W1:Y:S01]  /*06d0*/  LDS R19, [R7] ;  /* 0x0000000007137984 */ /* 0x000e620000000800 */
[----:B------:R-:W-:Y:S02]  /*06e0*/  IADD3.X R23, R11, UR5, RZ, P1, !PT ;  /* 0x000000050b177c10 */ /* 0x000fe40008ffe4ff */
[----:B------:R-:W-:-:S02]  /*06f0*/  ISETP.LT.AND P1, PT, R2, 0x100, PT ;  /* 0x000001000200780c */ /* 0x000fc40003f21270 */
[----:B0-----:R-:W-:Y:S02]  /*0700*/  FSEL R21, R21, RZ, !P0 ;  /* 0x000000ff15157208 */ /* 0x001fe40004000000 */
[----:B------:R-:W-:Y:S02]  /*0710*/  SEL R10, RZ, 0x3f800000, !P1 ;  /* 0x3f800000ff0a7807 */ /* 0x000fe40004800000 */
[----:B------:R-:W-:Y:S01]  /*0720*/  IADD3.X R11, R11, UR9, RZ, P3, !PT ;  /* 0x000000090b0b7c10 */ /* 0x000fe20009ffe4ff */
[----:B------:R-:W-:Y:S01]  /*0730*/  ULDC.64 UR8, c[0x0][0x210] ;  /* 0x0000840000087ab9 */ /* 0x000fe20000000a00 */
[----:B-1----:R0:W-:Y:S01]  /*0740*/  @!P2 STG.E desc[UR6][R16.64], R19 ;  /* 0x000000131000a986 */ /* 0x0021e2000c101906 */
[----:B------:R-:W-:-:S04]  /*0750*/  DEPBAR.LE SB0, 0x0 ;  /* 0x000080000000791a */ /* 0x000fc80000000000 */
.L_x_0:
[----:B0-----:R-:W0:Y:S01]  /*0760*/  LDC.64 R16, c[0x0][0x210] ;  /* 0x00008400ff107b82 */ /* 0x001e220000000a00 */
[----:B------:R-:W-:Y:S02]  /*0770*/  SHF.R.U64 R18, R9, 0x1, R20 ;  /* 0x0000000109127819 */ /* 0x000fe40000001214 */
[----:B------:R-:W-:Y:S02]  /*0780*/  LOP3.LUT R19, R0, 0xc, R9, 0xf8, !PT ;  /* 0x0000000c00137812 */ /* 0x000fe400078ef809 */
[----:B------:R-:W-:-:S04]  /*0790*/  LOP3.LUT R18, R18, 0x78, RZ, 0xc0, !PT ;  /* 0x0000007812127812 */ /* 0x000fc800078ec0ff */
[----:B------:R-:W-:Y:S01]  /*07a0*/  IADD3 R18, P1, R18, UR8, RZ ;  /* 0x0000000812127c10 */ /* 0x000fe2000ff3e0ff */
[----:B0-----:R-:W-:-:S04]  /*07b0*/  IMAD.WIDE.U32 R16, R19, 0x8, R16 ;  /* 0x0000000813107825 */ /* 0x001fc800078e0010 */
[----:B------:R-:W-:Y:S02]  /*07c0*/  IMAD.X R19, RZ, RZ, UR9, P1 ;  /* 0x00000009ff137e24 */ /* 0x000fe400088e06ff */
[----:B------:R-:W2:Y:S04]  /*07d0*/  LDG.E.EL.64 R16, desc[UR6][R16.64] ;  /* 0x0000000610107981 */ /* 0x000ea8000c2e1b00 */
[----:B------:R-:W3:Y:S01]  /*07e0*/  LDG.E.EL.64 R18, desc[UR6][R18.64] ;  /* 0x0000000612127981 */ /* 0x000ee2000c2e1b00 */
[----:B------:R-:W-:Y:S01]  /*07f0*/  IMAD.MOV.U32 R26, RZ, RZ, RZ ;  /* 0x000000ffff1a7224 */ /* 0x000fe200078e00ff */
[----:B--2---:R-:W-:Y:S02]  /*0800*/  SHF.R.U32.HI R25, RZ, 0x1a, R17 ;  /* 0x0000001aff197819 */ /* 0x004fe40000011611 */
[----:B------:R-:W-:-:S02]  /*0810*/  LEA R24, P1, R16, UR10, 0x2 ;  /* 0x0000000a10187c11 */ /* 0x000fc4000f8210ff */
[----:B---3--:R-:W-:Y:S02]  /*0820*/  SHF.R.U32.HI R27, RZ, 0x1c, R19 ;  /* 0x0000001cff1b7819 */ /* 0x008fe40000011613 */
[----:B------:R-:W-:Y:S02]  /*0830*/  LOP3.LUT R25, R25, 0x20, RZ, 0xc0, !PT ;  /* 0x0000002019197812 */ /* 0x000fe400078ec0ff */
[----:B------:R-:W-:Y:S02]  /*0840*/  LOP3.LUT R27, R27, 0x8, RZ, 0xc0, !PT ;  /* 0x000000081b1b7812 */ /* 0x000fe400078ec0ff */
[----:B------:R-:W-:Y:S02]  /*0850*/  LEA.HI.X R28, R16, UR11, R17, 0x2, P1 ;  /* 0x0000000b101c7c11 */ /* 0x000fe400088f1411 */
[----:B------:R-:W-:Y:S02]  /*0860*/  IADD3 R25, P3, R25, R24, RZ ;  /* 0x0000001819197210 */ /* 0x000fe40007f7e0ff */
[----:B------:R-:W-:-:S02]  /*0870*/  IADD3 R24, P1, R18, R27, RZ ;  /* 0x0000001b12187210 */ /* 0x000fc40007f3e0ff */
[----:B------:R-:W-:Y:S01]  /*0880*/  SHF.R.U64 R18, R9, 0x5, R20 ;  /* 0x0000000509127819 */ /* 0x000fe20000001214 */
[----:B------:R-:W-:Y:S01]  /*0890*/  IMAD.X R28, RZ, RZ, R28, P3 ;  /* 0x000000ffff1c7224 */ /* 0x000fe200018e061c */
[----:B------:R-:W-:Y:S01]  /*08a0*/  SHF.R.U32.HI R27, RZ, 0xc, R9 ;  /* 0x0000000cff1b7819 */ /* 0x000fe20000011609 */
[----:B------:R-:W-:Y:S01]  /*08b0*/  IMAD.X R17, RZ, RZ, R19, P1 ;  /* 0x000000ffff117224 */ /* 0x000fe200008e0613 */
[----:B------:R-:W-:Y:S02]  /*08c0*/  LEA R25, P1, R24, R25, 0x5 ;  /* 0x0000001918197211 */ /* 0x000fe400078228ff */
[----:B------:R-:W-:Y:S02]  /*08d0*/  LOP3.LUT R18, R18, 0x78, RZ, 0xc0, !PT ;  /* 0x0000007812127812 */ /* 0x000fe400078ec0ff */
[----:B------:R-:W-:Y:S01]  /*08e0*/  LEA.HI.X R28, R24, R28, R17, 0x5, P1 ;  /* 0x0000001c181c7211 */ /* 0x000fe200008f2c11 */
[----:B------:R-:W-:Y:S01]  /*08f0*/  IMAD.MOV.U32 R24, RZ, RZ, RZ ;  /* 0x000000ffff187224 */ /* 0x000fe200078e00ff */
[----:B------:R-:W-:Y:S01]  /*0900*/  IADD3 R18, P1, R18, UR8, RZ ;  /* 0x0000000812127c10 */ /* 0x000fe2000ff3e0ff */
[----:B------:R-:W-:-:S04]  /*0910*/  IMAD.WIDE.U32 R16, R27, 0x4, R14 ;  /* 0x000000041b107825 */ /* 0x000fc800078e000e */
[----:B------:R-:W-:Y:S01]  /*0920*/  IMAD.X R19, RZ, RZ, UR9, P1 ;  /* 0x00000009ff137e24 */ /* 0x000fe200088e06ff */
[----:B------:R0:W2:Y:S05]  /*0930*/  @!P0 LDG.E.EL R24, desc[UR6][R16.64] ;  /* 0x0000000610188981 */ /* 0x0000aa000c2e1900 */
[----:B------:R-:W3:Y:S01]  /*0940*/  LDG.E.EL.64 R18, desc[UR6][R18.64] ;  /* 0x0000000612127981 */ /* 0x000ee2000c2e1b00 */
[----:B0-----:R-:W-:Y:S02]  /*0950*/  @!P2 IMAD.MOV.U32 R16, RZ, RZ, R8 ;  /* 0x000000ffff10a224 */ /* 0x001fe400078e0008 */
[----:B------:R-:W-:-:S05]  /*0960*/  @!P2 IMAD.MOV.U32 R17, RZ, RZ, R11 ;  /* 0x000000ffff11a224 */ /* 0x000fca00078e000b */
[----:B------:R0:W4:Y:S01]  /*0970*/  @!P2 LDG.E.EF R26, desc[UR6][R16.64] ;  /* 0x00000006101aa981 */ /* 0x000122000c0e1900 */
[----:B------:R-:W-:Y:S01]  /*0980*/  IMAD.SHL.U32 R27, R27, 0x200, RZ ;  /* 0x000002001b1b7824 */ /* 0x000fe200078e00ff */
[----:B------:R-:W-:Y:S01]  /*0990*/  BAR.SYNC.DEFER_BLOCKING 0x0 ;  /* 0x0000000000007b1d */ /* 0x000fe20000010000 */
[----:B---3--:R-:W-:-:S04]  /*09a0*/  SHF.R.U32.HI R29, RZ, 0x1c, R19 ;  /* 0x0000001cff1d7819 */ /* 0x008fc80000011613 */
[----:B------:R-:W-:-:S04]  /*09b0*/  LOP3.LUT R29, R29, 0x8, RZ, 0xc0, !PT ;  /* 0x000000081d1d7812 */ /* 0x000fc800078ec0ff */
[----:B0-----:R-:W-:Y:S02]  /*09c0*/  IADD3 R17, P1, R18, R29, RZ ;  /* 0x0000001d12117210 */ /* 0x001fe40007f3e0ff */
[----:B----4-:R-:W-:-:S03]  /*09d0*/  SEL R26, R26, RZ, !P2 ;  /* 0x000000ff1a1a7207 */ /* 0x010fc60005000000 */
[----:B------:R-:W-:Y:S01]  /*09e0*/  IMAD.X R29, RZ, RZ, R19, P1 ;  /* 0x000000ffff1d7224 */ /* 0x000fe200008e0613 */
[C---:B------:R-:W-:Y:S01]  /*09f0*/  LEA R16, P1, R17.reuse, R25, 0x8 ;  /* 0x0000001911107211 */ /* 0x040fe200078240ff */
[----:B------:R-:W-:Y:S01]  /*0a00*/  STS [R3], R26 ;  /* 0x0000001a03007388 */ /* 0x000fe20000000800 */
[----:B------:R-:W-:Y:S02]  /*0a10*/  BAR.SYNC.DEFER_BLOCKING 0x0 ;  /* 0x0000000000007b1d */ /* 0x000fe40000010000 */
[----:B------:R-:W-:-:S03]  /*0a20*/  LEA.HI.X R17, R17, R28, R29, 0x8, P1 ;  /* 0x0000001c11117211 */ /* 0x000fc600008f441d */
[----:B------:R-:W-:-:S03]  /*0a30*/  IMAD.WIDE.U32 R16, R27, 0x4, R16 ;  /* 0x000000041b107825 */ /* 0x000fc600078e0010 */
[----:B------:R-:W-:Y:S01]  /*0a40*/  LEA R16, P1, R4, R16, 0x2 ;  /* 0x0000001004107211 */ /* 0x000fe200078210ff */
[----:B------:R-:W-:-:S04]  /*0a50*/  IMAD.MOV.U32 R19, RZ, RZ, RZ ;  /* 0x000000ffff137224 */ /* 0x000fc800078e00ff */
[----:B------:R-:W-:-:S05]  /*0a60*/  IMAD.X R17, R17, 0x1, R22, P1 ;  /* 0x0000000111117824 */ /* 0x000fca00008e0616 */
[----:B------:R0:W3:Y:S04]  /*0a70*/  @!P0 LDG.E.EL R19, desc[UR6][R16.64] ;  /* 0x0000000610138981 */ /* 0x0000e8000c2e1900 */
[----:B------:R-:W1:Y:S01]  /*0a80*/  LDS R18, [R5] ;  /* 0x0000000005127984 */ /* 0x000e620000000800 */
[----:B--2---:R-:W-:Y:S01]  /*0a90*/  SEL R24, R24, RZ, !P0 ;  /* 0x000000ff18187207 */ /* 0x004fe20004000000 */
[----:B------:R-:W-:Y:S01]  /*0aa0*/  FADD R25, R10, 1 ;  /* 0x3f8000000a197421 */ /* 0x000fe20000000000 */
[----:B------:R-:W-:Y:S04]  /*0ab0*/  BAR.SYNC.DEFER_BLOCKING 0x0 ;  /* 0x0000000000007b1d */ /* 0x000fe80000010000 */
[C---:B------:R-:W-:Y:S01]  /*0ac0*/  FSETP.GEU.AND P3, PT, |R25|.reuse, 1.175494350822287508e-38, PT ;  /* 0x008000001900780b */ /* 0x040fe20003f6e200 */
[C---:B0-----:R-:W-:Y:S01]  /*0ad0*/  FMUL R16, R25.reuse, 0.25 ;  /* 0x3e80000019107820 */ /* 0x041fe20000400000 */
[----:B------:R-:W-:-:S04]  /*0ae0*/  FSETP.GT.AND P1, PT, |R25|, 8.50705917302346158658e+37, PT ;  /* 0x7e8000001900780b */ /* 0x000fc80003f24200 */
[----:B------:R-:W-:-:S07]  /*0af0*/  FSEL R16, R16, R25, P1 ;  /* 0x0000001910107208 */ /* 0x000fce0000800000 */
[----:B------:R-:W-:-:S06]  /*0b00*/  @!P3 FMUL R16, R16, 16777216 ;  /* 0x4b8000001010b820 */ /* 0x000fcc0000400000 */
[----:B------:R-:W0:Y:S01]  /*0b10*/  MUFU.RCP R16, R16 ;  /* 0x0000001000107308 */ /* 0x000e220000001000 */
[----:B------:R-:W-:Y:S02]  /*0b20*/  FSEL R10, R25, R10, !P0 ;  /* 0x0000000a190a7208 */ /* 0x000fe40004000000 */
[----:B---3--:R-:W-:-:S05]  /*0b30*/  SEL R19, R19, RZ, !P0 ;  /* 0x000000ff13137207 */ /* 0x008fca0004000000 */
[----:B------:R-:W-:-:S04]  /*0b40*/  FADD R19, R24, R19 ;  /* 0x0000001318137221 */ /* 0x000fc80000000000 */
[----:B-1----:R-:W-:-:S05]  /*0b50*/  FADD R18, R18, R19 ;  /* 0x0000001312127221 */ /* 0x002fca0000000000 */
[----:B------:R-:W-:Y:S01]  /*0b60*/  STS [R6], R18 ;  /* 0x0000001206007388 */ /* 0x000fe20000000800 */
[----:B------:R-:W-:Y:S01]  /*0b70*/  BAR.SYNC.DEFER_BLOCKING 0x0 ;  /* 0x0000000000007b1d */ /* 0x000fe20000010000 */
[----:B------:R-:W-:-:S05]  /*0b80*/  FADD R24, R18, -R21 ;  /* 0x8000001512187221 */ /* 0x000fca0000000000 */
[----:B------:R-:W1:Y:S01]  /*0b90*/  LDS R19, [R7] ;  /* 0x0000000007137984 */ /* 0x000e620000000800 */
[----:B------:R-:W-:-:S05]  /*0ba0*/  FMUL R17, R24, 0.25 ;  /* 0x3e80000018117820 */ /* 0x000fca0000400000 */
[----:B------:R-:W-:-:S05]  /*0bb0*/  FSEL R17, R17, R24, P1 ;  /* 0x0000001811117208 */ /* 0x000fca0000800000 */
[----:B------:R-:W-:Y:S01]  /*0bc0*/  @!P3 FMUL R17, R17, 16777216 ;  /* 0x4b8000001111b820 */ /* 0x000fe20000400000 */
[----:B------:R-:W-:-:S03]  /*0bd0*/  IADD3 R9, P1, R9, 0x4, RZ ;  /* 0x0000000409097810 */ /* 0x000fc60007f3e0ff */
[----:B0-----:R-:W-:Y:S01]  /*0be0*/  FFMA R26, R16, R17, R21 ;  /* 0x00000011101a7223 */ /* 0x001fe20000000015 */
[----:B------:R-:W-:Y:S02]  /*0bf0*/  @!P2 IMAD.MOV.U32 R16, RZ, RZ, R12 ;  /* 0x000000ffff10a224 */ /* 0x000fe400078e000c */
[----:B------:R-:W-:Y:S02]  /*0c00*/  @!P2 IMAD.MOV.U32 R17, RZ, RZ, R23 ;  /* 0x000000ffff11a224 */ /* 0x000fe400078e0017 */
[----:B------:R-:W-:Y:S01]  /*0c10*/  IMAD.X R20, RZ, RZ, R20, P1 ;  /* 0x000000ffff147224 */ /* 0x000fe200008e0614 */
[----:B------:R-:W-:-:S04]  /*0c20*/  ISETP.GE.U32.AND P1, PT, R9, 0x2000, PT ;  /* 0x000020000900780c */ /* 0x000fc80003f26070 */
[----:B------:R-:W-:Y:S01]  /*0c30*/  ISETP.GE.U32.AND.EX P1, PT, R20, RZ, PT, P1 ;  /* 0x000000ff1400720c */ /* 0x000fe20003f26110 */
[----:B-1----:R0:W-:Y:S01]  /*0c40*/  @!P2 STG.E desc[UR6][R16.64], R19 ;  /* 0x000000131000a986 */ /* 0x0021e2000c101906 */
[----:B------:R-:W-:Y:S01]  /*0c50*/  IADD3 R12, P4, R12, 0x10, RZ ;  /* 0x000000100c0c7810 */ /* 0x000fe20007f9e0ff */
[----:B------:R-:W-:Y:S01]  /*0c60*/  FADD R18, R18, -R26 ;  /* 0x8000001a12127221 */ /* 0x000fe20000000000 */
[----:B------:R-:W-:Y:S02]  /*0c70*/  IADD3 R8, P3, R8, 0x10, RZ ;  /* 0x0000001008087810 */ /* 0x000fe40007f7e0ff */
[----:B------:R-:W-:Y:S01]  /*0c80*/  FSEL R21, R26, R21, !P0 ;  /* 0x000000151a157208 */ /* 0x000fe20004000000 */
[----:B------:R-:W-:Y:S01]  /*0c90*/  @!P0 FFMA R13, R24, R18, R13 ;  /* 0x00000012180d8223 */ /* 0x000fe2000000000d */
[----:B------:R-:W-:Y:S02]  /*0ca0*/  IMAD.X R23, RZ, RZ, R23, P4 ;  /* 0x000000ffff177224 */ /* 0x000fe400020e0617 */
[----:B------:R-:W-:-:S03]  /*0cb0*/  IMAD.X R11, RZ, RZ, R11, P3 ;  /* 0x000000ffff0b7224 */ /* 0x000fc600018e060b */
[----:B------:R-:W-:Y:S05]  /*0cc0*/  @!P1 BRA `(.L_x_0) ;  /* 0xfffffff800a49947 */ /* 0x000fea000383ffff */
[----:B0-----:R-:W0:Y:S01]  /*0cd0*/  S2R R16, SR_TID.X ;  /* 0x0000000000107919 */ /* 0x001e220000002100 */
[----:B------:R-:W1:Y:S01]  /*0ce0*/  S2UR UR4, SR_CgaCtaId ;  /* 0x00000000000479c3 */ /* 0x000e620000008800 */
[----:B------:R-:W-:-:S07]  /*0cf0*/  UMOV UR5, 0x400 ;  /* 0x0000040000057882 */ /* 0x000fce0000000000 */
[----:B------:R-:W-:Y:S01]  /*0d00*/  BAR.SYNC.DEFER_BLOCKING 0x0 ;  /* 0x0000000000007b1d */ /* 0x000fe20000010000 */
[----:B-1----:R-:W-:Y:S01]  /*0d10*/  UPRMT UR4, UR4, 0x654, UR5 ;  /* 0x0000065404047896 */ /* 0x002fe20008000005 */
[----:B0-----:R-:W-:Y:S01]  /*0d20*/  SHF.R.U32.HI R3, RZ, 0x6, R16 ;  /* 0x00000006ff037819 */ /* 0x001fe20000011610 */
[C---:B------:R-:W-:Y:S01]  /*0d30*/  IMAD.SHL.U32 R4, R16.reuse, 0x4, RZ ;  /* 0x0000000410047824 */ /* 0x040fe200078e00ff */
[C---:B------:R-:W-:Y:S02]  /*0d40*/  LOP3.LUT R0, R16.reuse, 0x3f, RZ, 0xc0, !PT ;  /* 0x0000003f10007812 */ /* 0x040fe400078ec0ff */
[----:B------:R-:W-:Y:S02]  /*0d50*/  SGXT.U32 R3, R3, 0x2 ;  /* 0x000000020303781a */ /* 0x000fe40000000000 */
[----:B------:R-:W-:Y:S01]  /*0d60*/  ISETP.GE.AND P1, PT, R16, 0x100, PT ;  /* 0x000001001000780c */ /* 0x000fe20003f26270 */
[----:B------:R-:W-:Y:S01]  /*0d70*/  IMAD.SHL.U32 R0, R0, 0x10, RZ ;  /* 0x0000001000007824 */ /* 0x000fe200078e00ff */
[C---:B------:R-:W-:Y:S01]  /*0d80*/  ISETP.EQ.AND P0, PT, R3.reuse, RZ, !P0 ;  /* 0x000000ff0300720c */ /* 0x040fe20004702270 */
[----:B------:R-:W-:-:S05]  /*0d90*/  IMAD.SHL.U32 R5, R3, 0x4, RZ ;  /* 0x0000000403057824 */ /* 0x000fca00078e00ff */
[----:B------:R-:W-:-:S05]  /*0da0*/  LOP3.LUT R6, R0, R5, RZ, 0xfc, !PT ;  /* 0x0000000500067212 */ /* 0x000fca00078efcff */
[----:B------:R-:W-:Y:S04]  /*0db0*/  STS [R6+UR4], R21 ;  /* 0x0000001506007988 */ /* 0x000fe80008000804 */
[----:B------:R-:W-:Y:S04]  /*0dc0*/  STS [R6+UR4+0x400], R13 ;  /* 0x0004000d06007988 */ /* 0x000fe80008000804 */
[----:B------:R-:W-:Y:S01]  /*0dd0*/  STS [R6+UR4+0x800], R10 ;  /* 0x0008000a06007988 */ /* 0x000fe20008000804 */
[----:B------:R-:W-:Y:S06]  /*0de0*/  BAR.SYNC.DEFER_BLOCKING 0x0 ;  /* 0x0000000000007b1d */ /* 0x000fec0000010000 */
[----:B------:R-:W0:Y:S04]  /*0df0*/  @!P1 LDS R11, [R4+UR4+0x800] ;  /* 0x00080004040b9984 */ /* 0x000e280008000800 */
[----:B------:R-:W1:Y:S04]  /*0e00*/  @!P1 LDS R8, [R4+UR4] ;  /* 0x0000000404089984 */ /* 0x000e680008000800 */
[----:B------:R-:W2:Y:S04]  /*0e10*/  @!P1 LDS R9, [R4+UR4+0x400] ;  /* 0x0004000404099984 */ /* 0x000ea80008000800 */
[----:B0-----:R-:W0:Y:S04]  /*0e20*/  SHFL.BFLY PT, R12, R11, 0x2, 0x1f ;  /* 0x0c401f000b0c7f89 */ /* 0x001e2800000e0000 */
[----:B-1----:R-:W1:Y:S04]  /*0e30*/  SHFL.BFLY PT, R13, R8, 0x2, 0x1f ;  /* 0x0c401f00080d7f89 */ /* 0x002e6800000e0000 */
[----:B--2---:R-:W2:Y:S01]  /*0e40*/  SHFL.BFLY PT, R10, R9, 0x2, 0x1f ;  /* 0x0c401f00090a7f89 */ /* 0x004ea200000e0000 */
[----:B0-----:R-:W-:-:S04]  /*0e50*/  FADD R5, R11, R12 ;  /* 0x0000000c0b057221 */ /* 0x001fc80000000000 */
[C---:B------:R-:W-:Y:S01]  /*0e60*/  FMUL R14, R5.reuse, 0.25 ;  /* 0x3e800000050e7820 */ /* 0x040fe20000400000 */
[C---:B------:R-:W-:Y:S01]  /*0e70*/  FSETP.GEU.AND P2, PT, |R5|.reuse, 1.175494350822287508e-38, PT ;  /* 0x008000000500780b */ /* 0x040fe20003f4e200 */
[----:B------:R-:W0:Y:S01]  /*0e80*/  SHFL.BFLY PT, R6, R5, 0x1, 0x1f ;  /* 0x0c201f0005067f89 */ /* 0x000e2200000e0000 */
[----:B------:R-:W-:Y:S01]  /*0e90*/  FSETP.GT.AND P1, PT, |R5|, 8.50705917302346158658e+37, PT ;  /* 0x7e8000000500780b */ /* 0x000fe20003f24200 */
[----:B-1----:R-:W-:Y:S01]  /*0ea0*/  FADD R13, -R8, R13 ;  /* 0x0000000d080d7221 */ /* 0x002fe20000000100 */
[----:B--2---:R-:W-:Y:S02]  /*0eb0*/  FADD R15, R9, R10 ;  /* 0x0000000a090f7221 */ /* 0x004fe40000000000 */
[----:B------:R-:W-:Y:S01]  /*0ec0*/  FSEL R14, R14, R5, P1 ;  /* 0x000000050e0e7208 */ /* 0x000fe20000800000 */
[----:B------:R-:W-:-:S04]  /*0ed0*/  FMUL R10, R13, R13 ;  /* 0x0000000d0d0a7220 */ /* 0x000fc80000400000 */
[----:B------:R-:W-:Y:S02]  /*0ee0*/  FMUL R10, R11, R10 ;  /* 0x0000000a0b0a7220 */ /* 0x000fe40000400000 */
[----:B------:R-:W-:Y:S02]  /*0ef0*/  @!P2 FMUL R14, R14, 16777216 ;  /* 0x4b8000000e0ea820 */ /* 0x000fe40000400000 */
[----:B------:R-:W-:Y:S01]  /*0f00*/  @P1 FMUL R12, R12, 0.25 ;  /* 0x3e8000000c0c1820 */ /* 0x000fe20000400000 */
[----:B------:R-:W-:Y:S01]  /*0f10*/  FSETP.NEU.AND P1, PT, R5, RZ, PT ;  /* 0x000000ff0500720b */ /* 0x000fe20003f2d000 */
[----:B------:R-:W1:Y:S02]  /*0f20*/  MUFU.RCP R7, R14 ;  /* 0x0000000e00077308 */ /* 0x000e640000001000 */
[----:B------:R-:W-:-:S04]  /*0f30*/  @!P2 FMUL R12, R12, 16777216 ;  /* 0x4b8000000c0ca820 */ /* 0x000fc80000400000 */
[----:B-1----:R-:W-:Y:S01]  /*0f40*/  FMUL R12, R7, R12 ;  /* 0x0000000c070c7220 */ /* 0x002fe20000400000 */
[----:B0-----:R-:W-:-:S04]  /*0f50*/  FADD R7, R5, R6 ;  /* 0x0000000605077221 */ /* 0x001fc80000000000 */
[----:B------:R-:W-:Y:S01]  /*0f60*/  FSEL R12, R12, RZ, P1 ;  /* 0x000000ff0c0c7208 */ /* 0x000fe20000800000 */
[C---:B------:R-:W-:Y:S01]  /*0f70*/  FMUL R14, R7.reuse, 0.25 ;  /* 0x3e800000070e7820 */ /* 0x040fe20000400000 */
[C---:B------:R-:W-:Y:S02]  /*0f80*/  FSETP.GEU.AND P2, PT, |R7|.reuse, 1.175494350822287508e-38, PT ;  /* 0x008000000700780b */ /* 0x040fe40003f4e200 */
[----:B------:R-:W-:Y:S01]  /*0f90*/  FSETP.GT.AND P1, PT, |R7|, 8.50705917302346158658e+37, PT ;  /* 0x7e8000000700780b */ /* 0x000fe20003f24200 */
[----:B------:R-:W-:Y:S01]  /*0fa0*/  FFMA R8, R13, R12, R8 ;  /* 0x0000000c0d087223 */ /* 0x000fe20000000008 */
[----:B------:R-:W-:Y:S01]  /*0fb0*/  FFMA R10, R12, R10, R15 ;  /* 0x0000000a0c0a7223 */ /* 0x000fe2000000000f */
[----:B------:R-:W-:Y:S02]  /*0fc0*/  LOP3.LUT R12, R16, 0x3, RZ, 0xc0, !PT ;  /* 0x00000003100c7812 */ /* 0x000fe400078ec0ff */
[----:B------:R-:W-:Y:S01]  /*0fd0*/  FSEL R14, R14, R7, P1 ;  /* 0x000000070e0e7208 */ /* 0x000fe20000800000 */
[----:B------:R-:W0:Y:S04]  /*0fe0*/  SHFL.BFLY PT, R9, R8, 0x1, 0x1f ;  /* 0x0c201f0008097f89 */ /* 0x000e2800000e0000 */
[----:B------:R-:W1:Y:S01]  /*0ff0*/  SHFL.BFLY PT, R11, R10, 0x1, 0x1f ;  /* 0x0c201f000a0b7f89 */ /* 0x000e6200000e0000 */
[----:B------:R-:W-:-:S02]  /*1000*/  @!P2 FMUL R14, R14, 16777216 ;  /* 0x4b8000000e0ea820 */ /* 0x000fc40000400000 */
[----:B------:R-:W-:Y:S01]  /*1010*/  @P1 FMUL R6, R6, 0.25 ;  /* 0x3e80000006061820 */ /* 0x000fe20000400000 */
[----:B------:R-:W-:Y:S01]  /*1020*/  ISETP.NE.AND P1, PT, R12, RZ, PT ;  /* 0x000000ff0c00720c */ /* 0x000fe20003f25270 */
[----:B------:R-:W2:Y:S02]  /*1030*/  MUFU.RCP R13, R14 ;  /* 0x0000000e000d7308 */ /* 0x000ea40000001000 */
[----:B------:R-:W-:Y:S01]  /*1040*/  @!P2 FMUL R6, R6, 16777216 ;  /* 0x4b8000000606a820 */ /* 0x000fe20000400000 */
[----:B------:R-:W-:Y:S02]  /*1050*/  FSETP.NEU.AND P2, PT, R7, RZ, PT ;  /* 0x000000ff0700720b */ /* 0x000fe40003f4d000 */
[----:B------:R-:W-:Y:S01]  /*1060*/  ISETP.LT.AND P1, PT, R16, 0x100, !P1 ;  /* 0x000001001000780c */ /* 0x000fe20004f21270 */
[----:B0-----:R-:W-:Y:S01]  /*1070*/  FADD R9, -R8, R9 ;  /* 0x0000000908097221 */ /* 0x001fe20000000100 */
[----:B--2---:R-:W-:-:S11]  /*1080*/  FMUL R13, R13, R6 ;  /* 0x000000060d0d7220 */ /* 0x004fd60000400000 */
[----:B------:R-:W-:Y:S01]  /*1090*/  @P1 STS [R4+UR4+0x800], R7 ;  /* 0x0008000704001988 */ /* 0x000fe20008000804 */
[----:B------:R-:W-:Y:S01]  /*10a0*/  FMUL R6, R9, R9 ;  /* 0x0000000909067220 */ /* 0x000fe20000400000 */
[----:B-1----:R-:W-:Y:S01]  /*10b0*/  FADD R10, R10, R11 ;  /* 0x0000000b0a0a7221 */ /* 0x002fe20000000000 */
[----:B------:R-:W-:Y:S02]  /*10c0*/  FSEL R13, R13, RZ, P2 ;  /* 0x000000ff0d0d7208 */ /* 0x000fe40001000000 */
[----:B------:R-:W-:-:S03]  /*10d0*/  FMUL R6, R5, R6 ;  /* 0x0000000605067220 */ /* 0x000fc60000400000 */
[----:B------:R-:W-:Y:S01]  /*10e0*/  FFMA R5, R9, R13, R8 ;  /* 0x0000000d09057223 */ /* 0x000fe20000000008 */
[----:B------:R-:W-:Y:S01]  /*10f0*/  FFMA R13, R13, R6, R10 ;  /* 0x000000060d0d7223 */ /* 0x000fe2000000000a */
[----:B------:R-:W0:Y:S03]  /*1100*/  LDC.64 R8, c[0x0][0x238] ;  /* 0x00008e00ff087b82 */ /* 0x000e260000000a00 */
[----:B------:R-:W-:Y:S04]  /*1110*/  @P1 STS [R4+UR4], R5 ;  /* 0x0000000504001988 */ /* 0x000fe80008000804 */
[----:B------:R-:W-:Y:S01]  /*1120*/  @P1 STS [R4+UR4+0x400], R13 ;  /* 0x0004000d04001988 */ /* 0x000fe20008000804 */
[----:B------:R-:W1:Y:S08]  /*1130*/  LDC.64 R10, c[0x0][0x240] ;  /* 0x00009000ff0a7b82 */ /* 0x000e700000000a00 */
[----:B------:R-:W-:Y:S01]  /*1140*/  BAR.SYNC.DEFER_BLOCKING 0x0 ;  /* 0x0000000000007b1d */ /* 0x000fe20000010000 */
[----:B0-----:R-:W-:-:S04]  /*1150*/  IMAD.WIDE R8, R2, 0x4, R8 ;  /* 0x0000000402087825 */ /* 0x001fc800078e0208 */
[----:B-1----:R-:W-:Y:S01]  /*1160*/  IMAD.WIDE R10, R2, 0x4, R10 ;  /* 0x00000004020a7825 */ /* 0x002fe200078e020a */
[----:B------:R-:W0:Y:S04]  /*1170*/  LDS R15, [R0+UR4] ;  /* 0x00000004000f7984 */ /* 0x000e280008000800 */
[----:B------:R-:W1:Y:S04]  /*1180*/  LDS R17, [R0+UR4+0x400] ;  /* 0x0004000400117984 */ /* 0x000e680008000800 */
[----:B0-----:R0:W-:Y:S04]  /*1190*/  @P0 STG.E desc[UR6][R8.64], R15 ;  /* 0x0000000f08000986 */ /* 0x0011e8000c101906 */
[----:B-1----:R0:W-:Y:S01]  /*11a0*/  @P0 STG.E desc[UR6][R10.64], R17 ;  /* 0x000000110a000986 */ /* 0x0021e2000c101906 */
[----:B------:R-:W-:Y:S05]  /*11b0*/  @!P0 EXIT ;  /* 0x000000000000894d */ /* 0x000fea0003800000 */
[----:B------:R-:W0:Y:S01]  /*11c0*/  LDS R7, [R0+UR4+0x800] ;  /* 0x0008000400077984 */ /* 0x000e220008000800 */
[----:B------:R-:W1:Y:S02]  /*11d0*/  LDC.64 R4, c[0x0][0x248] ;  /* 0x00009200ff047b82 */ /* 0x000e640000000a00 */
[----:B-1----:R-:W-:-:S05]  /*11e0*/  IMAD.WIDE R2, R2, 0x4, R4 ;  /* 0x0000000402027825 */ /* 0x002fca00078e0204 */
[----:B0-----:R-:W-:Y:S01]  /*11f0*/  STG.E desc[UR6][R2.64], R7 ;  /* 0x0000000702007986 */ /* 0x001fe2000c101906 */
[----:B------:R-:W-:Y:S05]  /*1200*/  EXIT ;  /* 0x000000000000794d */ /* 0x000fea0003800000 */
.L_x_1:
[----:B------:R-:W-:-:S00]  /*1210*/  BRA `(.L_x_1) ;  /* 0xfffffffc00fc7947 */ /* 0x000fc0000383ffff */
[----:B------:R-:W-:-:S00]  /*1220*/  NOP ;  /* 0x0000000000007918 */ /* 0x000fc00000000000 */
        /* <DEDUP_REMOVED lines=13> */
.L_x_2:


//--------------------- .nv.shared.triton_red_fused__unsafe_index_add_convolution_native_group_norm_26 --------------------------
	.section	.nv.shared.triton_red_fused__unsafe_index_add_convolution_native_group_norm_26,"aw",@nobits
	.sectionflags	@""
	.align	16
	.zero		1024


//--------------------- .nv.constant0.triton_red_fused__unsafe_index_add_convolution_native_group_norm_26 --------------------------
	.section	.nv.constant0.triton_red_fused__unsafe_index_add_convolution_native_group_norm_26,"a",@progbits
	.sectionflags	@""
	.align	4
.nv.constant0.triton_red_fused__unsafe_index_add_convolution_native_group_norm_26:
	.zero		600
